	.headerflags	@"EF_CUDA_TEXMODE_UNIFIED EF_CUDA_64BIT_ADDRESS EF_CUDA_ACCELERATORS EF_CUDA_SM90 EF_CUDA_VIRTUAL_SM(EF_CUDA_SM90)"
	.elftype	@"ET_EXEC"


//--------------------- .nv.info                  --------------------------
	.section	.nv.info,"",@"SHT_CUDA_INFO"
	.align	4


	//----- nvinfo : EIATTR_REGCOUNT
	.align		4
        /*0000*/ 	.byte	0x04, 0x2f
        /*0002*/ 	.short	(.L_1 - .L_0)
	.align		4
.L_0:
        /*0004*/ 	.word	index@(triton_poi_fused_convolution_12)
        /*0008*/ 	.word	0x0000000c


	//----- nvinfo : EIATTR_MIN_STACK_SIZE
	.align		4
.L_1:
        /*000c*/ 	.byte	0x04, 0x12
        /*000e*/ 	.short	(.L_3 - .L_2)
	.align		4
.L_2:
        /*0010*/ 	.word	index@(triton_poi_fused_convolution_12)
        /*0014*/ 	.word	0x00000000


	//----- nvinfo : EIATTR_FRAME_SIZE
	.align		4
.L_3:
        /*0018*/ 	.byte	0x04, 0x11
        /*001a*/ 	.short	(.L_5 - .L_4)
	.align		4
.L_4:
        /*001c*/ 	.word	index@(triton_poi_fused_convolution_12)
        /*0020*/ 	.word	0x00000000


	//----- nvinfo : EIATTR_MIN_STACK_SIZE
	.align		4
.L_5:
        /*0024*/ 	.byte	0x04, 0x12
        /*0026*/ 	.short	(.L_7 - .L_6)
	.align		4
.L_6:
        /*0028*/ 	.word	index@(triton_poi_fused_convolution_12)
        /*002c*/ 	.word	0x00000000
.L_7:


//--------------------- .nv.info.triton_poi_fused_convolution_12 --------------------------
	.section	.nv.info.triton_poi_fused_convolution_12,"",@"SHT_CUDA_INFO"
	.sectionflags	@""
	.align	4


	//----- nvinfo : EIATTR_CUDA_API_VERSION
	.align		4
        /*0000*/ 	.byte	0x04, 0x37
        /*0002*/ 	.short	(.L_9 - .L_8)
.L_8:
        /*0004*/ 	.word	0x0000007c


	//----- nvinfo : EIATTR_KPARAM_INFO
	.align		4
.L_9:
        /*0008*/ 	.byte	0x04, 0x17
        /*000a*/ 	.short	(.L_11 - .L_10)
.L_10:
        /*000c*/ 	.word	0x00000000
        /*0010*/ 	.short	0x0002
        /*0012*/ 	.short	0x0010
        /*0014*/ 	.byte	0x00, 0xf0, 0x11, 0x00


	//----- nvinfo : EIATTR_KPARAM_INFO
	.align		4
.L_11:
        /*0018*/ 	.byte	0x04, 0x17
        /*001a*/ 	.short	(.L_13 - .L_12)
.L_12:
        /*001c*/ 	.word	0x00000000
        /*0020*/ 	.short	0x0001
        /*0022*/ 	.short	0x0008
        /*0024*/ 	.byte	0x00, 0xf4, 0x21, 0x00


	//----- nvinfo : EIATTR_KPARAM_INFO
	.align		4
.L_13:
        /*0028*/ 	.byte	0x04, 0x17
        /*002a*/ 	.short	(.L_15 - .L_14)
.L_14:
        /*002c*/ 	.word	0x00000000
        /*0030*/ 	.short	0x0000
        /*0032*/ 	.short	0x0000
        /*0034*/ 	.byte	0x00, 0xf4, 0x21, 0x00


	//----- nvinfo : EIATTR_SPARSE_MMA_MASK
	.align		4
.L_15:
        /*0038*/ 	.byte	0x03, 0x50
        /*003a*/ 	.short	0x0000


	//----- nvinfo : EIATTR_MAXREG_COUNT
	.align		4
        /*003c*/ 	.byte	0x03, 0x1b
        /*003e*/ 	.short	0x00ff


	//----- nvinfo : EIATTR_EXIT_INSTR_OFFSETS
	.align		4
        /*0040*/ 	.byte	0x04, 0x1c
        /*0042*/ 	.short	(.L_17 - .L_16)


	//   ....[0]....
.L_16:
        /*0044*/ 	.word	0x00000180


	//   ....[1]....
        /*0048*/ 	.word	0x000001a0


	//----- nvinfo : EIATTR_REQNTID
	.align		4
.L_17:
        /*004c*/ 	.byte	0x04, 0x10
        /*004e*/ 	.short	(.L_19 - .L_18)
.L_18:
        /*0050*/ 	.word	0x00000080
        /*0054*/ 	.word	0x00000001
        /*0058*/ 	.word	0x00000001


	//----- nvinfo : EIATTR_CBANK_PARAM_SIZE
	.align		4
.L_19:
        /*005c*/ 	.byte	0x03, 0x19
        /*005e*/ 	.short	0x0014


	//----- nvinfo : EIATTR_PARAM_CBANK
	.align		4
        /*0060*/ 	.byte	0x04, 0x0a
        /*0062*/ 	.short	(.L_21 - .L_20)
	.align		4
.L_20:
        /*0064*/ 	.word	index@(.nv.constant0.triton_poi_fused_convolution_12)
        /*0068*/ 	.short	0x0210
        /*006a*/ 	.short	0x0014


	//----- nvinfo : EIATTR_SW_WAR
	.align		4
.L_21:
        /*006c*/ 	.byte	0x04, 0x36
        /*006e*/ 	.short	(.L_23 - .L_22)
.L_22:
        /*0070*/ 	.word	0x00000008
.L_23:


//--------------------- .nv.callgraph             --------------------------
	.section	.nv.callgraph,"",@"SHT_CUDA_CALLGRAPH"
	.align	4
	.sectionentsize	8
	.align		4
        /*0000*/ 	.word	0x00000000
	.align		4
        /*0004*/ 	.word	0xffffffff
	.align		4
        /*0008*/ 	.word	0x00000000
	.align		4
        /*000c*/ 	.word	0xfffffffe
	.align		4
        /*0010*/ 	.word	0x00000000
	.align		4
        /*0014*/ 	.word	0xfffffffd
	.align		4
        /*0018*/ 	.word	0x00000000
	.align		4
        /*001c*/ 	.word	0xfffffffc


//--------------------- .text.triton_poi_fused_convolution_12 --------------------------
	.section	.text.triton_poi_fused_convolution_12,"ax",@progbits
	.align	128
        .global         triton_poi_fused_convolution_12
        .type           triton_poi_fused_convolution_12,@function
        .size           triton_poi_fused_convolution_12,(.L_x_1 - triton_poi_fused_convolution_12)
        .other          triton_poi_fused_convolution_12,@"STO_CUDA_ENTRY STV_DEFAULT"
triton_poi_fused_convolution_12:
.text.triton_poi_fused_convolution_12:
[----:B------:R-:W0:Y:S02]  /*0000*/  LDC R1, c[0x0][0x28] ;  /* 0x00000a00ff017b82 */ /* 0x000e240000000800 */
[----:B------:R-:W1:Y:S01]  /*0010*/  S2R R0, SR_TID.X ;  /* 0x0000000000007919 */ /* 0x000e620000002100 */
[----:B------:R-:W2:Y:S01]  /*0020*/  LDC.64 R4, c[0x0][0x218] ;  /* 0x00008600ff047b82 */ /* 0x000ea20000000a00 */
[----:B------:R-:W-:Y:S01]  /*0030*/  ULDC.64 UR4, c[0x0][0x208] ;  /* 0x0000820000047ab9 */ /* 0x000fe20000000a00 */
[----:B------:R-:W3:Y:S01]  /*0040*/  S2R R7, SR_CTAID.X ;  /* 0x0000000000077919 */ /* 0x000ee20000002500 */
[----:B-1----:R-:W-:Y:S02]  /*0050*/  LOP3.LUT R0, R0, 0x7f, RZ, 0xc0, !PT ;  /* 0x0000007f00007812 */ /* 0x002fe400078ec0ff */
[----:B---3--:R-:W-:-:S03]  /*0060*/  SHF.R.S32.HI R2, RZ, 0x18, R7 ;  /* 0x00000018ff027819 */ /* 0x008fc60000011407 */
[----:B------:R-:W-:Y:S01]  /*0070*/  IMAD R7, R7, 0x80, R0 ;  /* 0x0000008007077824 */ /* 0x000fe200078e0200 */
[----:B------:R-:W-:Y:S02]  /*0080*/  SGXT R0, R2, 0x1 ;  /* 0x000000010200781a */ /* 0x000fe40000000200 */
[----:B------:R-:W1:Y:S02]  /*0090*/  LDC.64 R2, c[0x0][0x210] ;  /* 0x00008400ff027b82 */ /* 0x000e640000000a00 */
[----:B------:R-:W-:Y:S02]  /*00a0*/  ISETP.GE.AND P0, PT, R7, 0x200, PT ;  /* 0x000002000700780c */ /* 0x000fe40003f06270 */
[----:B------:R-:W-:-:S04]  /*00b0*/  LEA.HI R0, R0, R7, RZ, 0x2 ;  /* 0x0000000700007211 */ /* 0x000fc800078f10ff */
[--C-:B------:R-:W-:Y:S02]  /*00c0*/  SHF.R.S32.HI R6, RZ, 0x2, R0.reuse ;  /* 0x00000002ff067819 */ /* 0x100fe40000011400 */
[----:B------:R-:W-:Y:S01]  /*00d0*/  SHF.R.S32.HI R9, RZ, 0x1f, R0 ;  /* 0x0000001fff097819 */ /* 0x000fe20000011400 */
[----:B------:R-:W-:-:S03]  /*00e0*/  IMAD.MOV.U32 R0, RZ, RZ, RZ ;  /* 0x000000ffff007224 */ /* 0x000fc600078e00ff */
[----:B------:R-:W-:-:S04]  /*00f0*/  LEA.HI R9, R9, R6, RZ, 0x5 ;  /* 0x0000000609097211 */ /* 0x000fc800078f28ff */
[----:B------:R-:W-:-:S05]  /*0100*/  LOP3.LUT R9, R9, 0xffffffe0, RZ, 0xc0, !PT ;  /* 0xffffffe009097812 */ /* 0x000fca00078ec0ff */
[----:B------:R-:W-:Y:S02]  /*0110*/  IMAD.IADD R9, R6, 0x1, -R9 ;  /* 0x0000000106097824 */ /* 0x000fe400078e0a09 */
[----:B-1----:R-:W-:-:S04]  /*0120*/  IMAD.WIDE R2, R7, 0x4, R2 ;  /* 0x0000000407027825 */ /* 0x002fc800078e0202 */
[----:B------:R-:W-:Y:S01]  /*0130*/  IMAD.MOV.U32 R7, RZ, RZ, RZ ;  /* 0x000000ffff077224 */ /* 0x000fe200078e00ff */
[----:B------:R-:W3:Y:S01]  /*0140*/  @!P0 LDG.E R0, desc[UR4][R2.64] ;  /* 0x0000000402008981 */ /* 0x000ee2000c1e1900 */
[----:B--2---:R-:W-:-:S05]  /*0150*/  IMAD.WIDE R4, R9, 0x4, R4 ;  /* 0x0000000409047825 */ /* 0x004fca00078e0204 */
[----:B------:R-:W3:Y:S02]  /*0160*/  @!P0 LDG.E.EL R7, desc[UR4][R4.64] ;  /* 0x0000000404078981 */ /* 0x000ee4000c2e1900 */
[----:B---3--:R-:W-:Y:S01]  /*0170*/  FADD R7, R7, R0 ;  /* 0x0000000007077221 */ /* 0x008fe20000000000 */
[----:B------:R-:W-:Y:S06]  /*0180*/  @P0 EXIT ;  /* 0x000000000000094d */ /* 0x000fec0003800000 */
[----:B------:R-:W-:Y:S01]  /*0190*/  STG.E desc[UR4][R2.64], R7 ;  /* 0x0000000702007986 */ /* 0x000fe2000c101904 */
[----:B------:R-:W-:Y:S05]  /*01a0*/  EXIT ;  /* 0x000000000000794d */ /* 0x000fea0003800000 */
.L_x_0:
[----:B------:R-:W-:-:S00]  /*01b0*/  BRA `(.L_x_0) ;  /* 0xfffffffc00fc7947 */ /* 0x000fc0000383ffff */
[----:B------:R-:W-:-:S00]  /*01c0*/  NOP ;  /* 0x0000000000007918 */ /* 0x000fc00000000000 */
        /* <DEDUP_REMOVED lines=11> */
.L_x_1:


//--------------------- .nv.constant0.triton_poi_fused_convolution_12 --------------------------
	.section	.nv.constant0.triton_poi_fused_convolution_12,"a",@progbits
	.sectionflags	@""
	.align	4
.nv.constant0.triton_poi_fused_convolution_12:
	.zero		548
